//
// Generated by NVIDIA NVVM Compiler
//
// Compiler Build ID: CL-36424714
// Cuda compilation tools, release 13.0, V13.0.88
// Based on NVVM 20.0.0
//

.version 9.0
.target sm_100
.address_size 64

	// .globl	_Z9certify_ufPfS_fffPbPaS1_S1_S_S_

.visible .entry _Z9certify_ufPfS_fffPbPaS1_S1_S_S_(
	.param .f32 _Z9certify_ufPfS_fffPbPaS1_S1_S_S__param_0,
	.param .u64 .ptr .align 1 _Z9certify_ufPfS_fffPbPaS1_S1_S_S__param_1,
	.param .u64 .ptr .align 1 _Z9certify_ufPfS_fffPbPaS1_S1_S_S__param_2,
	.param .f32 _Z9certify_ufPfS_fffPbPaS1_S1_S_S__param_3,
	.param .f32 _Z9certify_ufPfS_fffPbPaS1_S1_S_S__param_4,
	.param .f32 _Z9certify_ufPfS_fffPbPaS1_S1_S_S__param_5,
	.param .u64 .ptr .align 1 _Z9certify_ufPfS_fffPbPaS1_S1_S_S__param_6,
	.param .u64 .ptr .align 1 _Z9certify_ufPfS_fffPbPaS1_S1_S_S__param_7,
	.param .u64 .ptr .align 1 _Z9certify_ufPfS_fffPbPaS1_S1_S_S__param_8,
	.param .u64 .ptr .align 1 _Z9certify_ufPfS_fffPbPaS1_S1_S_S__param_9,
	.param .u64 .ptr .align 1 _Z9certify_ufPfS_fffPbPaS1_S1_S_S__param_10,
	.param .u64 .ptr .align 1 _Z9certify_ufPfS_fffPbPaS1_S1_S_S__param_11
)
{
	.reg .pred 	%p<17>;
	.reg .b16 	%rs<11>;
	.reg .b32 	%r<11>;
	.reg .b32 	%f<24>;
	.reg .b64 	%rd<19>;

	ld.param.f32 	%f6, [_Z9certify_ufPfS_fffPbPaS1_S1_S_S__param_0];
	ld.param.u64 	%rd3, [_Z9certify_ufPfS_fffPbPaS1_S1_S_S__param_1];
	ld.param.u64 	%rd4, [_Z9certify_ufPfS_fffPbPaS1_S1_S_S__param_2];
	ld.param.f32 	%f7, [_Z9certify_ufPfS_fffPbPaS1_S1_S_S__param_3];
	ld.param.f32 	%f8, [_Z9certify_ufPfS_fffPbPaS1_S1_S_S__param_4];
	ld.param.u64 	%rd5, [_Z9certify_ufPfS_fffPbPaS1_S1_S_S__param_6];
	ld.param.u64 	%rd6, [_Z9certify_ufPfS_fffPbPaS1_S1_S_S__param_7];
	ld.param.u64 	%rd7, [_Z9certify_ufPfS_fffPbPaS1_S1_S_S__param_8];
	mov.u32 	%r2, %ctaid.x;
	mov.u32 	%r3, %ctaid.y;
	mov.u32 	%r4, %nctaid.x;
	mad.lo.s32 	%r5, %r3, %r4, %r2;
	mov.u32 	%r6, %ntid.x;
	mov.u32 	%r7, %ntid.y;
	mov.u32 	%r8, %tid.y;
	mov.u32 	%r9, %tid.x;
	mad.lo.s32 	%r10, %r5, %r7, %r8;
	mad.lo.s32 	%r1, %r10, %r6, %r9;
	setp.gt.s32 	%p1, %r1, 460799;
	@%p1 bra 	$L__BB0_6;
	cvta.to.global.u64 	%rd8, %rd3;
	cvta.to.global.u64 	%rd9, %rd4;
	cvta.to.global.u64 	%rd10, %rd6;
	cvta.to.global.u64 	%rd11, %rd7;
	cvta.to.global.u64 	%rd1, %rd5;
	cvt.s64.s32 	%rd12, %r1;
	mul.wide.s32 	%rd13, %r1, 4;
	add.s64 	%rd14, %rd8, %rd13;
	ld.global.f32 	%f1, [%rd14];
	add.s64 	%rd15, %rd9, %rd13;
	ld.global.f32 	%f9, [%rd15];
	add.s64 	%rd2, %rd10, %rd12;
	add.s64 	%rd16, %rd11, %rd12;
	ld.global.u8 	%rs4, [%rd16];
	mul.f32 	%f10, %f1, %f1;
	mul.f32 	%f11, %f6, %f6;
	div.rn.f32 	%f12, %f10, %f11;
	add.f32 	%f13, %f12, 0f3F800000;
	sqrt.rn.f32 	%f2, %f13;
	mul.f32 	%f14, %f6, %f2;
	div.rn.f32 	%f15, %f14, %f9;
	mul.f32 	%f3, %f15, 0f40066666;
	setp.lt.f32 	%p2, %f9, 0f42C80000;
	setp.eq.s16 	%p3, %rs4, 0;
	or.pred  	%p4, %p2, %p3;
	mov.b16 	%rs10, 1;
	@%p4 bra 	$L__BB0_5;
	ld.global.u8 	%rs8, [%rd2];
	setp.eq.s16 	%p5, %rs8, 0;
	mov.f32 	%f16, 0f00000000;
	div.rn.f32 	%f17, %f16, %f3;
	selp.f32 	%f4, 0f00000000, %f17, %p5;
	abs.f32 	%f18, %f1;
	setp.lt.f32 	%p6, %f18, 0f42480000;
	@%p6 bra 	$L__BB0_5;
	mul.f32 	%f19, %f7, %f1;
	div.rn.f32 	%f20, %f19, %f6;
	div.rn.f32 	%f21, %f20, %f2;
	div.rn.f32 	%f5, %f21, %f3;
	setp.gt.f32 	%p7, %f1, 0f00000000;
	setp.gt.f32 	%p8, %f8, %f4;
	setp.gt.f32 	%p9, %f8, 0f3F000000;
	and.pred  	%p10, %p9, %p8;
	and.pred  	%p11, %p7, %p10;
	@%p11 bra 	$L__BB0_5;
	setp.lt.f32 	%p12, %f1, 0f00000000;
	add.f32 	%f22, %f5, %f4;
	setp.lt.f32 	%p13, %f8, %f22;
	setp.lt.f32 	%p14, %f8, 0fBF000000;
	and.pred  	%p15, %p14, %p13;
	and.pred  	%p16, %p12, %p15;
	selp.u16 	%rs10, 1, 0, %p16;
$L__BB0_5:
	add.s64 	%rd18, %rd1, %rd12;
	st.global.u8 	[%rd18], %rs10;
$L__BB0_6:
	ret;

}


// ===== COMPILED SASS (sm_100) =====

	.target	sm_100

	.elftype	@"ET_EXEC"


//--------------------- .note.nv.tkinfo           --------------------------
	.section	.note.nv.tkinfo,"",@"SHT_NOTE"
	.sectionflags	@"SHF_NOTE_NV_TKINFO"
	.tkinfo
        /*0018*/ 	.word	0x00000002
        /*0030*/ 	.string	""
        /*0030*/ 	.string	"ptxas"
        /*0030*/ 	.string	"Cuda compilation tools, release 13.0, V13.0.88"
        /*0030*/ 	.string	"Build cuda_13.0.r13.0/compiler.36424714_0"
        /*0030*/ 	.string	"-arch sm_100 -m 64 "



//--------------------- .note.nv.cuinfo           --------------------------
	.section	.note.nv.cuinfo,"",@"SHT_NOTE"
	.sectionflags	@"SHF_NOTE_NV_CUINFO"
        /*0018*/ 	.short	0x0002
        /*001a*/ 	.short	0x0064
        /*001c*/ 	.short	0x0082
	.zero		2


//--------------------- .nv.info                  --------------------------
	.section	.nv.info,"",@"SHT_CUDA_INFO"
	.align	4


	//----- nvinfo : EIATTR_REGCOUNT
	.align		4
        /*0000*/ 	.byte	0x04, 0x2f
        /*0002*/ 	.short	(.L_1 - .L_0)
	.align		4
.L_0:
        /*0004*/ 	.word	index@(_Z9certify_ufPfS_fffPbPaS1_S1_S_S_)
        /*0008*/ 	.word	0x00000016


	//----- nvinfo : EIATTR_FRAME_SIZE
	.align		4
.L_1:
        /*000c*/ 	.byte	0x04, 0x11
        /*000e*/ 	.short	(.L_3 - .L_2)
	.align		4
.L_2:
        /*0010*/ 	.word	index@($__internal_1_$__cuda_sm3x_div_rn_noftz_f32_slowpath)
        /*0014*/ 	.word	0x00000000


	//----- nvinfo : EIATTR_FRAME_SIZE
	.align		4
.L_3:
        /*0018*/ 	.byte	0x04, 0x11
        /*001a*/ 	.short	(.L_5 - .L_4)
	.align		4
.L_4:
        /*001c*/ 	.word	index@($__internal_0_$__cuda_sm20_sqrt_rn_f32_slowpath)
        /*0020*/ 	.word	0x00000000


	//----- nvinfo : EIATTR_FRAME_SIZE
	.align		4
.L_5:
        /*0024*/ 	.byte	0x04, 0x11
        /*0026*/ 	.short	(.L_7 - .L_6)
	.align		4
.L_6:
        /*0028*/ 	.word	index@(_Z9certify_ufPfS_fffPbPaS1_S1_S_S_)
        /*002c*/ 	.word	0x00000000


	//----- nvinfo : EIATTR_MIN_STACK_SIZE
	.align		4
.L_7:
        /*0030*/ 	.byte	0x04, 0x12
        /*0032*/ 	.short	(.L_9 - .L_8)
	.align		4
.L_8:
        /*0034*/ 	.word	index@(_Z9certify_ufPfS_fffPbPaS1_S1_S_S_)
        /*0038*/ 	.word	0x00000000
.L_9:


//--------------------- .nv.compat                --------------------------
	.section	.nv.compat,"",@"SHT_CUDA_COMPAT_INFO"
	.align	4
        /*0000*/ 	.byte	0x02, 0x09, 0x00, 0x00, 0x02, 0x02, 0x01, 0x00, 0x02, 0x05, 0x05, 0x00, 0x03, 0x07, 0x01, 0x01
        /*0010*/ 	.byte	0x02, 0x03, 0x00, 0x00, 0x02, 0x06, 0x01, 0x00, 0x04, 0x0b, 0x08, 0x00, 0x01, 0x00, 0x00, 0x00
        /*0020*/ 	.byte	0x00, 0x00, 0x00, 0x00


//--------------------- .nv.info._Z9certify_ufPfS_fffPbPaS1_S1_S_S_ --------------------------
	.section	.nv.info._Z9certify_ufPfS_fffPbPaS1_S1_S_S_,"",@"SHT_CUDA_INFO"
	.sectionflags	@""
	.align	4


	//----- nvinfo : EIATTR_CUDA_API_VERSION
	.align		4
        /*0000*/ 	.byte	0x04, 0x37
        /*0002*/ 	.short	(.L_11 - .L_10)
.L_10:
        /*0004*/ 	.word	0x00000082


	//----- nvinfo : EIATTR_KPARAM_INFO
	.align		4
.L_11:
        /*0008*/ 	.byte	0x04, 0x17
        /*000a*/ 	.short	(.L_13 - .L_12)
.L_12:
        /*000c*/ 	.word	0x00000000
        /*0010*/ 	.short	0x000b
        /*0012*/ 	.short	0x0050
        /*0014*/ 	.byte	0x00, 0xf5, 0x21, 0x00


	//----- nvinfo : EIATTR_KPARAM_INFO
	.align		4
.L_13:
        /*0018*/ 	.byte	0x04, 0x17
        /*001a*/ 	.short	(.L_15 - .L_14)
.L_14:
        /*001c*/ 	.word	0x00000000
        /*0020*/ 	.short	0x000a
        /*0022*/ 	.short	0x0048
        /*0024*/ 	.byte	0x00, 0xf5, 0x21, 0x00


	//----- nvinfo : EIATTR_KPARAM_INFO
	.align		4
.L_15:
        /*0028*/ 	.byte	0x04, 0x17
        /*002a*/ 	.short	(.L_17 - .L_16)
.L_16:
        /*002c*/ 	.word	0x00000000
        /*0030*/ 	.short	0x0009
        /*0032*/ 	.short	0x0040
        /*0034*/ 	.byte	0x00, 0xf5, 0x21, 0x00


	//----- nvinfo : EIATTR_KPARAM_INFO
	.align		4
.L_17:
        /*0038*/ 	.byte	0x04, 0x17
        /*003a*/ 	.short	(.L_19 - .L_18)
.L_18:
        /*003c*/ 	.word	0x00000000
        /*0040*/ 	.short	0x0008
        /*0042*/ 	.short	0x0038
        /*0044*/ 	.byte	0x00, 0xf5, 0x21, 0x00


	//----- nvinfo : EIATTR_KPARAM_INFO
	.align		4
.L_19:
        /*0048*/ 	.byte	0x04, 0x17
        /*004a*/ 	.short	(.L_21 - .L_20)
.L_20:
        /*004c*/ 	.word	0x00000000
        /*0050*/ 	.short	0x0007
        /*0052*/ 	.short	0x0030
        /*0054*/ 	.byte	0x00, 0xf5, 0x21, 0x00


	//----- nvinfo : EIATTR_KPARAM_INFO
	.align		4
.L_21:
        /*0058*/ 	.byte	0x04, 0x17
        /*005a*/ 	.short	(.L_23 - .L_22)
.L_22:
        /*005c*/ 	.word	0x00000000
        /*0060*/ 	.short	0x0006
        /*0062*/ 	.short	0x0028
        /*0064*/ 	.byte	0x00, 0xf5, 0x21, 0x00


	//----- nvinfo : EIATTR_KPARAM_INFO
	.align		4
.L_23:
        /*0068*/ 	.byte	0x04, 0x17
        /*006a*/ 	.short	(.L_25 - .L_24)
.L_24:
        /*006c*/ 	.word	0x00000000
        /*0070*/ 	.short	0x0005
        /*0072*/ 	.short	0x0020
        /*0074*/ 	.byte	0x00, 0xf0, 0x11, 0x00


	//----- nvinfo : EIATTR_KPARAM_INFO
	.align		4
.L_25:
        /*0078*/ 	.byte	0x04, 0x17
        /*007a*/ 	.short	(.L_27 - .L_26)
.L_26:
        /*007c*/ 	.word	0x00000000
        /*0080*/ 	.short	0x0004
        /*0082*/ 	.short	0x001c
        /*0084*/ 	.byte	0x00, 0xf0, 0x11, 0x00


	//----- nvinfo : EIATTR_KPARAM_INFO
	.align		4
.L_27:
        /*0088*/ 	.byte	0x04, 0x17
        /*008a*/ 	.short	(.L_29 - .L_28)
.L_28:
        /*008c*/ 	.word	0x00000000
        /*0090*/ 	.short	0x0003
        /*0092*/ 	.short	0x0018
        /*0094*/ 	.byte	0x00, 0xf0, 0x11, 0x00


	//----- nvinfo : EIATTR_KPARAM_INFO
	.align		4
.L_29:
        /*0098*/ 	.byte	0x04, 0x17
        /*009a*/ 	.short	(.L_31 - .L_30)
.L_30:
        /*009c*/ 	.word	0x00000000
        /*00a0*/ 	.short	0x0002
        /*00a2*/ 	.short	0x0010
        /*00a4*/ 	.byte	0x00, 0xf5, 0x21, 0x00


	//----- nvinfo : EIATTR_KPARAM_INFO
	.align		4
.L_31:
        /*00a8*/ 	.byte	0x04, 0x17
        /*00aa*/ 	.short	(.L_33 - .L_32)
.L_32:
        /*00ac*/ 	.word	0x00000000
        /*00b0*/ 	.short	0x0001
        /*00b2*/ 	.short	0x0008
        /*00b4*/ 	.byte	0x00, 0xf5, 0x21, 0x00


	//----- nvinfo : EIATTR_KPARAM_INFO
	.align		4
.L_33:
        /*00b8*/ 	.byte	0x04, 0x17
        /*00ba*/ 	.short	(.L_35 - .L_34)
.L_34:
        /*00bc*/ 	.word	0x00000000
        /*00c0*/ 	.short	0x0000
        /*00c2*/ 	.short	0x0000
        /*00c4*/ 	.byte	0x00, 0xf0, 0x11, 0x00


	//----- nvinfo : EIATTR_SPARSE_MMA_MASK
	.align		4
.L_35:
        /*00c8*/ 	.byte	0x03, 0x50
        /*00ca*/ 	.short	0x0000


	//----- nvinfo : EIATTR_MAXREG_COUNT
	.align		4
        /*00cc*/ 	.byte	0x03, 0x1b
        /*00ce*/ 	.short	0x00ff


	//----- nvinfo : EIATTR_MERCURY_ISA_VERSION
	.align		4
        /*00d0*/ 	.byte	0x03, 0x5f
        /*00d2*/ 	.short	0x0101


	//----- nvinfo : EIATTR_VRC_CTA_INIT_COUNT
	.align		4
        /*00d4*/ 	.byte	0x02, 0x4a
	.zero		1
	.zero		1


	//----- nvinfo : EIATTR_EXIT_INSTR_OFFSETS
	.align		4
        /*00d8*/ 	.byte	0x04, 0x1c
        /*00da*/ 	.short	(.L_37 - .L_36)


	//   ....[0]....
.L_36:
        /*00dc*/ 	.word	0x000000c0


	//   ....[1]....
        /*00e0*/ 	.word	0x00000a10


	//----- nvinfo : EIATTR_CRS_STACK_SIZE
	.align		4
.L_37:
        /*00e4*/ 	.byte	0x04, 0x1e
        /*00e6*/ 	.short	(.L_39 - .L_38)
.L_38:
        /*00e8*/ 	.word	0x00000000


	//----- nvinfo : EIATTR_CBANK_PARAM_SIZE
	.align		4
.L_39:
        /*00ec*/ 	.byte	0x03, 0x19
        /*00ee*/ 	.short	0x0058


	//----- nvinfo : EIATTR_PARAM_CBANK
	.align		4
        /*00f0*/ 	.byte	0x04, 0x0a
        /*00f2*/ 	.short	(.L_41 - .L_40)
	.align		4
.L_40:
        /*00f4*/ 	.word	index@(.nv.constant0._Z9certify_ufPfS_fffPbPaS1_S1_S_S_)
        /*00f8*/ 	.short	0x0380
        /*00fa*/ 	.short	0x0058


	//----- nvinfo : EIATTR_SW_WAR
	.align		4
.L_41:
        /*00fc*/ 	.byte	0x04, 0x36
        /*00fe*/ 	.short	(.L_43 - .L_42)
.L_42:
        /*0100*/ 	.word	0x00000008
.L_43:


//--------------------- .nv.callgraph             --------------------------
	.section	.nv.callgraph,"",@"SHT_CUDA_CALLGRAPH"
	.align	4
	.sectionentsize	8
	.align		4
        /*0000*/ 	.word	0x00000000
	.align		4
        /*0004*/ 	.word	0xffffffff
	.align		4
        /*0008*/ 	.word	0x00000000
	.align		4
        /*000c*/ 	.word	0xfffffffe
	.align		4
        /*0010*/ 	.word	0x00000000
	.align		4
        /*0014*/ 	.word	0xfffffffd
	.align		4
        /*0018*/ 	.word	0x00000000
	.align		4
        /*001c*/ 	.word	0xfffffffc


//--------------------- .text._Z9certify_ufPfS_fffPbPaS1_S1_S_S_ --------------------------
	.section	.text._Z9certify_ufPfS_fffPbPaS1_S1_S_S_,"ax",@progbits
	.align	128
        .global         _Z9certify_ufPfS_fffPbPaS1_S1_S_S_
        .type           _Z9certify_ufPfS_fffPbPaS1_S1_S_S_,@function
        .size           _Z9certify_ufPfS_fffPbPaS1_S1_S_S_,(.L_x_31 - _Z9certify_ufPfS_fffPbPaS1_S1_S_S_)
        .other          _Z9certify_ufPfS_fffPbPaS1_S1_S_S_,@"STO_CUDA_ENTRY STV_DEFAULT"
_Z9certify_ufPfS_fffPbPaS1_S1_S_S_:
.text._Z9certify_ufPfS_fffPbPaS1_S1_S_S_:
[----:B------:R-:W-:Y:S01]  /*0000*/  LDC R1, c[0x0][0x37c] ;  /* 0x0000df00ff017b82 */ /* 0x000fe20000000800 */
[----:B------:R-:W0:Y:S07]  /*0010*/  S2R R3, SR_TID.Y ;  /* 0x0000000000037919 */ /* 0x000e2e0000002200 */
[----:B------:R-:W-:Y:S01]  /*0020*/  S2UR UR4, SR_CTAID.X ;  /* 0x00000000000479c3 */ /* 0x000fe20000002500 */
[----:B------:R-:W1:Y:S01]  /*0030*/  LDCU UR6, c[0x0][0x370] ;  /* 0x00006e00ff0677ac */ /* 0x000e620008000800 */
[----:B------:R-:W2:Y:S01]  /*0040*/  S2R R5, SR_TID.X ;  /* 0x0000000000057919 */ /* 0x000ea20000002100 */
[----:B------:R-:W2:Y:S05]  /*0050*/  LDCU UR7, c[0x0][0x360] ;  /* 0x00006c00ff0777ac */ /* 0x000eaa0008000800 */
[----:B------:R-:W1:Y:S08]  /*0060*/  S2UR UR5, SR_CTAID.Y ;  /* 0x00000000000579c3 */ /* 0x000e700000002600 */
[----:B------:R-:W0:Y:S01]  /*0070*/  LDC R6, c[0x0][0x364] ;  /* 0x0000d900ff067b82 */ /* 0x000e220000000800 */
[----:B-1----:R-:W-:-:S06]  /*0080*/  UIMAD UR4, UR5, UR6, UR4 ;  /* 0x00000006050472a4 */ /* 0x002fcc000f8e0204 */
[----:B0-----:R-:W-:-:S04]  /*0090*/  IMAD R6, R6, UR4, R3 ;  /* 0x0000000406067c24 */ /* 0x001fc8000f8e0203 */
[----:B--2---:R-:W-:-:S05]  /*00a0*/  IMAD R6, R6, UR7, R5 ;  /* 0x0000000706067c24 */ /* 0x004fca000f8e0205 */
[----:B------:R-:W-:-:S13]  /*00b0*/  ISETP.GT.AND P0, PT, R6, 0x707ff, PT ;  /* 0x000707ff0600780c */ /* 0x000fda0003f04270 */
[----:B------:R-:W-:Y:S05]  /*00c0*/  @P0 EXIT ;  /* 0x000000000000094d */ /* 0x000fea0003800000 */
[----:B------:R-:W0:Y:S01]  /*00d0*/  LDC.64 R2, c[0x0][0x388] ;  /* 0x0000e200ff027b82 */ /* 0x000e220000000a00 */
[----:B------:R-:W1:Y:S01]  /*00e0*/  LDCU.64 UR4, c[0x0][0x358] ;  /* 0x00006b00ff0477ac */ /* 0x000e620008000a00 */
[----:B------:R-:W2:Y:S01]  /*00f0*/  LDCU.128 UR8, c[0x0][0x3b0] ;  /* 0x00007600ff0877ac */ /* 0x000ea20008000c00 */
[----:B------:R-:W-:-:S05]  /*0100*/  SHF.R.S32.HI R8, RZ, 0x1f, R6 ;  /* 0x0000001fff087819 */ /* 0x000fca0000011406 */
[----:B------:R-:W3:Y:S08]  /*0110*/  LDC R0, c[0x0][0x380] ;  /* 0x0000e000ff007b82 */ /* 0x000ef00000000800 */
[----:B------:R-:W4:Y:S01]  /*0120*/  LDC.64 R12, c[0x0][0x390] ;  /* 0x0000e400ff0c7b82 */ /* 0x000f220000000a00 */
[----:B0-----:R-:W-:-:S05]  /*0130*/  IMAD.WIDE R2, R6, 0x4, R2 ;  /* 0x0000000406027825 */ /* 0x001fca00078e0202 */
[----:B-1----:R3:W4:Y:S01]  /*0140*/  LDG.E R7, desc[UR4][R2.64] ;  /* 0x0000000402077981 */ /* 0x002722000c1e1900 */
[----:B--2---:R-:W-:-:S04]  /*0150*/  IADD3 R10, P0, PT, R6, UR10, RZ ;  /* 0x0000000a060a7c10 */ /* 0x004fc8000ff1e0ff */
[----:B------:R-:W-:-:S05]  /*0160*/  IADD3.X R11, PT, PT, R8, UR11, RZ, P0, !PT ;  /* 0x0000000b080b7c10 */ /* 0x000fca00087fe4ff */
[----:B------:R-:W5:Y:S01]  /*0170*/  LDG.E.U8 R10, desc[UR4][R10.64] ;  /* 0x000000040a0a7981 */ /* 0x000f62000c1e1100 */
[----:B---3--:R-:W-:Y:S01]  /*0180*/  FMUL R3, R0, R0 ;  /* 0x0000000000037220 */ /* 0x008fe20000400000 */
[----:B----4-:R-:W-:-:S03]  /*0190*/  IMAD.WIDE R12, R6, 0x4, R12 ;  /* 0x00000004060c7825 */ /* 0x010fc600078e020c */
[----:B------:R-:W0:Y:S02]  /*01a0*/  MUFU.RCP R4, R3 ;  /* 0x0000000300047308 */ /* 0x000e240000001000 */
[----:B------:R1:W5:Y:S01]  /*01b0*/  LDG.E R9, desc[UR4][R12.64] ;  /* 0x000000040c097981 */ /* 0x000362000c1e1900 */
[----:B------:R-:W-:Y:S01]  /*01c0*/  BSSY.RECONVERGENT B0, `(.L_x_0) ;  /* 0x000000e000007945 */ /* 0x000fe20003800200 */
[----:B0-----:R-:W-:-:S04]  /*01d0*/  FFMA R5, -R3, R4, 1 ;  /* 0x3f80000003057423 */ /* 0x001fc80000000104 */
[----:B------:R-:W-:Y:S01]  /*01e0*/  FFMA R15, R4, R5, R4 ;  /* 0x00000005040f7223 */ /* 0x000fe20000000004 */
[----:B------:R-:W-:-:S04]  /*01f0*/  IADD3 R4, P1, PT, R6, UR8, RZ ;  /* 0x0000000806047c10 */ /* 0x000fc8000ff3e0ff */
[----:B------:R-:W-:Y:S01]  /*0200*/  IADD3.X R5, PT, PT, R8, UR9, RZ, P1, !PT ;  /* 0x0000000908057c10 */ /* 0x000fe20008ffe4ff */
[----:B------:R-:W-:-:S04]  /*0210*/  FMUL R0, R7, R7 ;  /* 0x0000000707007220 */ /* 0x000fc80000400000 */
[----:B------:R-:W0:Y:S01]  /*0220*/  FCHK P0, R0, R3 ;  /* 0x0000000300007302 */ /* 0x000e220000000000 */
[----:B------:R-:W-:-:S04]  /*0230*/  FFMA R2, R0, R15, RZ ;  /* 0x0000000f00027223 */ /* 0x000fc800000000ff */
[----:B-1----:R-:W-:-:S04]  /*0240*/  FFMA R12, -R3, R2, R0 ;  /* 0x00000002030c7223 */ /* 0x002fc80000000100 */
[----:B------:R-:W-:Y:S01]  /*0250*/  FFMA R2, R15, R12, R2 ;  /* 0x0000000c0f027223 */ /* 0x000fe20000000002 */
[----:B0-----:R-:W-:Y:S06]  /*0260*/  @!P0 BRA `(.L_x_1) ;  /* 0x00000000000c8947 */ /* 0x001fec0003800000 */
[----:B------:R-:W-:Y:S01]  /*0270*/  IMAD.MOV.U32 R2, RZ, RZ, R0 ;  /* 0x000000ffff027224 */ /* 0x000fe200078e0000 */
[----:B------:R-:W-:-:S07]  /*0280*/  MOV R12, 0x2a0 ;  /* 0x000002a0000c7802 */ /* 0x000fce0000000f00 */
[----:B-----5:R-:W-:Y:S05]  /*0290*/  CALL.REL.NOINC `($__internal_1_$__cuda_sm3x_div_rn_noftz_f32_slowpath) ;  /* 0x00000008003c7944 */ /* 0x020fea0003c00000 */
.L_x_1:
[----:B------:R-:W-:Y:S05]  /*02a0*/  BSYNC.RECONVERGENT B0 ;  /* 0x0000000000007941 */ /* 0x000fea0003800200 */
.L_x_0:
[----:B------:R-:W-:Y:S01]  /*02b0*/  FADD R0, R2, 1 ;  /* 0x3f80000002007421 */ /* 0x000fe20000000000 */
[----:B------:R-:W-:Y:S03]  /*02c0*/  BSSY.RECONVERGENT B0, `(.L_x_2) ;  /* 0x000000c000007945 */ /* 0x000fe60003800200 */
[----:B------:R-:W-:Y:S01]  /*02d0*/  VIADD R2, R0, 0xf3000000 ;  /* 0xf300000000027836 */ /* 0x000fe20000000000 */
[----:B------:R0:W1:Y:S04]  /*02e0*/  MUFU.RSQ R3, R0 ;  /* 0x0000000000037308 */ /* 0x0000680000001400 */
[----:B------:R-:W-:-:S13]  /*02f0*/  ISETP.GT.U32.AND P0, PT, R2, 0x727fffff, PT ;  /* 0x727fffff0200780c */ /* 0x000fda0003f04070 */
[----:B01----:R-:W-:Y:S05]  /*0300*/  @!P0 BRA `(.L_x_3) ;  /* 0x00000000000c8947 */ /* 0x003fea0003800000 */
[----:B------:R-:W-:-:S07]  /*0310*/  MOV R14, 0x330 ;  /* 0x00000330000e7802 */ /* 0x000fce0000000f00 */
[----:B-----5:R-:W-:Y:S05]  /*0320*/  CALL.REL.NOINC `($__internal_0_$__cuda_sm20_sqrt_rn_f32_slowpath) ;  /* 0x0000000400bc7944 */ /* 0x020fea0003c00000 */
[----:B------:R-:W-:Y:S05]  /*0330*/  BRA `(.L_x_4) ;  /* 0x0000000000107947 */ /* 0x000fea0003800000 */
.L_x_3:
[----:B------:R-:W-:Y:S01]  /*0340*/  FMUL.FTZ R11, R0, R3 ;  /* 0x00000003000b7220 */ /* 0x000fe20000410000 */
[----:B------:R-:W-:-:S03]  /*0350*/  FMUL.FTZ R2, R3, 0.5 ;  /* 0x3f00000003027820 */ /* 0x000fc60000410000 */
[----:B------:R-:W-:-:S04]  /*0360*/  FFMA R0, -R11, R11, R0 ;  /* 0x0000000b0b007223 */ /* 0x000fc80000000100 */
[----:B------:R-:W-:-:S07]  /*0370*/  FFMA R11, R0, R2, R11 ;  /* 0x00000002000b7223 */ /* 0x000fce000000000b */
.L_x_4:
[----:B------:R-:W-:Y:S05]  /*0380*/  BSYNC.RECONVERGENT B0 ;  /* 0x0000000000007941 */ /* 0x000fea0003800200 */
.L_x_2:
[----:B------:R-:W0:Y:S01]  /*0390*/  LDCU UR6, c[0x0][0x380] ;  /* 0x00007000ff0677ac */ /* 0x000e220008000800 */
[----:B-----5:R-:W1:Y:S01]  /*03a0*/  MUFU.RCP R0, R9 ;  /* 0x0000000900007308 */ /* 0x020e620000001000 */
[----:B------:R-:W-:Y:S01]  /*03b0*/  BSSY.RECONVERGENT B0, `(.L_x_5) ;  /* 0x000000d000007945 */ /* 0x000fe20003800200 */
[----:B0-----:R-:W-:Y:S01]  /*03c0*/  FMUL R2, R11, UR6 ;  /* 0x000000060b027c20 */ /* 0x001fe20008400000 */
[----:B-1----:R-:W-:-:S05]  /*03d0*/  FFMA R3, -R9, R0, 1 ;  /* 0x3f80000009037423 */ /* 0x002fca0000000100 */
[----:B------:R-:W0:Y:S01]  /*03e0*/  FCHK P0, R2, R9 ;  /* 0x0000000902007302 */ /* 0x000e220000000000 */
[----:B------:R-:W-:-:S04]  /*03f0*/  FFMA R3, R0, R3, R0 ;  /* 0x0000000300037223 */ /* 0x000fc80000000000 */
[----:B------:R-:W-:-:S04]  /*0400*/  FFMA R0, R2, R3, RZ ;  /* 0x0000000302007223 */ /* 0x000fc800000000ff */
[----:B------:R-:W-:-:S04]  /*0410*/  FFMA R12, -R9, R0, R2 ;  /* 0x00000000090c7223 */ /* 0x000fc80000000102 */
[----:B------:R-:W-:Y:S01]  /*0420*/  FFMA R0, R3, R12, R0 ;  /* 0x0000000c03007223 */ /* 0x000fe20000000000 */
[----:B0-----:R-:W-:Y:S06]  /*0430*/  @!P0 BRA `(.L_x_6) ;  /* 0x0000000000108947 */ /* 0x001fec0003800000 */
[----:B------:R-:W-:Y:S02]  /*0440*/  MOV R3, R9 ;  /* 0x0000000900037202 */ /* 0x000fe40000000f00 */
[----:B------:R-:W-:-:S07]  /*0450*/  MOV R12, 0x470 ;  /* 0x00000470000c7802 */ /* 0x000fce0000000f00 */
[----:B------:R-:W-:Y:S05]  /*0460*/  CALL.REL.NOINC `($__internal_1_$__cuda_sm3x_div_rn_noftz_f32_slowpath) ;  /* 0x0000000400c87944 */ /* 0x000fea0003c00000 */
[----:B------:R-:W-:-:S07]  /*0470*/  IMAD.MOV.U32 R0, RZ, RZ, R2 ;  /* 0x000000ffff007224 */ /* 0x000fce00078e0002 */
.L_x_6:
[----:B------:R-:W-:Y:S05]  /*0480*/  BSYNC.RECONVERGENT B0 ;  /* 0x0000000000007941 */ /* 0x000fea0003800200 */
.L_x_5:
[----:B------:R-:W-:Y:S01]  /*0490*/  ISETP.NE.AND P0, PT, R10, RZ, PT ;  /* 0x000000ff0a00720c */ /* 0x000fe20003f05270 */
[----:B------:R-:W-:Y:S03]  /*04a0*/  BSSY.RECONVERGENT B0, `(.L_x_7) ;  /* 0x0000052000007945 */ /* 0x000fe60003800200 */
[----:B------:R-:W-:Y:S01]  /*04b0*/  FSETP.LT.OR P0, PT, R9, 100, !P0 ;  /* 0x42c800000900780b */ /* 0x000fe20004701400 */
[----:B------:R-:W-:-:S12]  /*04c0*/  IMAD.MOV.U32 R9, RZ, RZ, 0x1 ;  /* 0x00000001ff097424 */ /* 0x000fd800078e00ff */
[----:B------:R-:W-:Y:S05]  /*04d0*/  @P0 BRA `(.L_x_8) ;  /* 0x0000000400380947 */ /* 0x000fea0003800000 */
[----:B------:R-:W2:Y:S01]  /*04e0*/  LDG.E.U8 R4, desc[UR4][R4.64] ;  /* 0x0000000404047981 */ /* 0x000ea2000c1e1100 */
[----:B------:R-:W-:Y:S01]  /*04f0*/  FMUL R0, R0, 2.0999999046325683594 ;  /* 0x4006666600007820 */ /* 0x000fe20000400000 */
[----:B------:R-:W-:Y:S03]  /*0500*/  BSSY.RECONVERGENT B1, `(.L_x_9) ;  /* 0x000000e000017945 */ /* 0x000fe60003800200 */
[----:B------:R-:W0:Y:S08]  /*0510*/  MUFU.RCP R3, R0 ;  /* 0x0000000000037308 */ /* 0x000e300000001000 */
[----:B------:R-:W1:Y:S01]  /*0520*/  FCHK P0, RZ, R0 ;  /* 0x00000000ff007302 */ /* 0x000e620000000000 */
[----:B0-----:R-:W-:-:S04]  /*0530*/  FFMA R2, -R0, R3, 1 ;  /* 0x3f80000000027423 */ /* 0x001fc80000000103 */
[----:B------:R-:W-:-:S04]  /*0540*/  FFMA R2, R3, R2, R3 ;  /* 0x0000000203027223 */ /* 0x000fc80000000003 */
[----:B------:R-:W-:-:S04]  /*0550*/  FFMA R3, RZ, R2, RZ ;  /* 0x00000002ff037223 */ /* 0x000fc800000000ff */
[----:B------:R-:W-:-:S04]  /*0560*/  FFMA R10, -R0, R3, RZ ;  /* 0x00000003000a7223 */ /* 0x000fc800000001ff */
[----:B------:R-:W-:Y:S01]  /*0570*/  FFMA R2, R2, R10, R3 ;  /* 0x0000000a02027223 */ /* 0x000fe20000000003 */
[----:B--2---:R-:W-:Y:S01]  /*0580*/  ISETP.NE.AND P2, PT, R4, RZ, PT ;  /* 0x000000ff0400720c */ /* 0x004fe20003f45270 */
[----:B-1----:R-:W-:-:S12]  /*0590*/  @!P0 BRA `(.L_x_10) ;  /* 0x0000000000108947 */ /* 0x002fd80003800000 */
[----:B------:R-:W-:Y:S02]  /*05a0*/  HFMA2 R2, -RZ, RZ, 0, 0 ;  /* 0x00000000ff027431 */ /* 0x000fe400000001ff */
[----:B------:R-:W-:Y:S01]  /*05b0*/  IMAD.MOV.U32 R3, RZ, RZ, R0 ;  /* 0x000000ffff037224 */ /* 0x000fe200078e0000 */
[----:B------:R-:W-:-:S07]  /*05c0*/  MOV R12, 0x5e0 ;  /* 0x000005e0000c7802 */ /* 0x000fce0000000f00 */
[----:B------:R-:W-:Y:S05]  /*05d0*/  CALL.REL.NOINC `($__internal_1_$__cuda_sm3x_div_rn_noftz_f32_slowpath) ;  /* 0x00000004006c7944 */ /* 0x000fea0003c00000 */
.L_x_10:
[----:B------:R-:W-:Y:S05]  /*05e0*/  BSYNC.RECONVERGENT B1 ;  /* 0x0000000000017941 */ /* 0x000fea0003800200 */
.L_x_9:
[----:B------:R-:W-:Y:S02]  /*05f0*/  FSETP.GEU.AND P0, PT, |R7|, 50, PT ;  /* 0x424800000700780b */ /* 0x000fe40003f0e200 */
[----:B------:R-:W-:-:S11]  /*0600*/  FSEL R4, R2, RZ, P2 ;  /* 0x000000ff02047208 */ /* 0x000fd60001000000 */
[----:B------:R-:W-:Y:S05]  /*0610*/  @!P0 BRA `(.L_x_8) ;  /* 0x0000000000e88947 */ /* 0x000fea0003800000 */
[----:B------:R-:W0:Y:S01]  /*0620*/  LDC R12, c[0x0][0x380] ;  /* 0x0000e000ff0c7b82 */ /* 0x000e220000000800 */
[----:B------:R-:W1:Y:S01]  /*0630*/  LDCU UR6, c[0x0][0x398] ;  /* 0x00007300ff0677ac */ /* 0x000e620008000800 */
[----:B------:R-:W-:Y:S01]  /*0640*/  BSSY.RECONVERGENT B1, `(.L_x_11) ;  /* 0x000000f000017945 */ /* 0x000fe20003800200 */
[----:B-1----:R-:W-:Y:S01]  /*0650*/  FMUL R2, R7, UR6 ;  /* 0x0000000607027c20 */ /* 0x002fe20008400000 */
[----:B0-----:R-:W0:Y:S08]  /*0660*/  MUFU.RCP R3, R12 ;  /* 0x0000000c00037308 */ /* 0x001e300000001000 */
[----:B------:R-:W1:Y:S01]  /*0670*/  FCHK P0, R2, R12 ;  /* 0x0000000c02007302 */ /* 0x000e620000000000 */
[----:B0-----:R-:W-:-:S04]  /*0680*/  FFMA R10, R3, -R12, 1 ;  /* 0x3f800000030a7423 */ /* 0x001fc8000000080c */
[----:B------:R-:W-:-:S04]  /*0690*/  FFMA R3, R3, R10, R3 ;  /* 0x0000000a03037223 */ /* 0x000fc80000000003 */
[----:B------:R-:W-:-:S04]  /*06a0*/  FFMA R5, R2, R3, RZ ;  /* 0x0000000302057223 */ /* 0x000fc800000000ff */
[----:B------:R-:W-:-:S04]  /*06b0*/  FFMA R10, R5, -R12, R2 ;  /* 0x8000000c050a7223 */ /* 0x000fc80000000002 */
[----:B------:R-:W-:Y:S01]  /*06c0*/  FFMA R10, R3, R10, R5 ;  /* 0x0000000a030a7223 */ /* 0x000fe20000000005 */
[----:B-1----:R-:W-:Y:S06]  /*06d0*/  @!P0 BRA `(.L_x_12) ;  /* 0x0000000000148947 */ /* 0x002fec0003800000 */
[----:B------:R-:W0:Y:S01]  /*06e0*/  LDCU UR6, c[0x0][0x380] ;  /* 0x00007000ff0677ac */ /* 0x000e220008000800 */
[----:B------:R-:W-:Y:S01]  /*06f0*/  MOV R12, 0x720 ;  /* 0x00000720000c7802 */ /* 0x000fe20000000f00 */
[----:B0-----:R-:W-:-:S07]  /*0700*/  IMAD.U32 R3, RZ, RZ, UR6 ;  /* 0x00000006ff037e24 */ /* 0x001fce000f8e00ff */
[----:B------:R-:W-:Y:S05]  /*0710*/  CALL.REL.NOINC `($__internal_1_$__cuda_sm3x_div_rn_noftz_f32_slowpath) ;  /* 0x00000004001c7944 */ /* 0x000fea0003c00000 */
[----:B------:R-:W-:-:S07]  /*0720*/  MOV R10, R2 ;  /* 0x00000002000a7202 */ /* 0x000fce0000000f00 */
.L_x_12:
[----:B------:R-:W-:Y:S05]  /*0730*/  BSYNC.RECONVERGENT B1 ;  /* 0x0000000000017941 */ /* 0x000fea0003800200 */
.L_x_11:
[----:B------:R-:W0:Y:S01]  /*0740*/  MUFU.RCP R2, R11 ;  /* 0x0000000b00027308 */ /* 0x000e220000001000 */
[----:B------:R-:W-:Y:S07]  /*0750*/  BSSY.RECONVERGENT B1, `(.L_x_13) ;  /* 0x000000d000017945 */ /* 0x000fee0003800200 */
[----:B------:R-:W1:Y:S01]  /*0760*/  FCHK P0, R10, R11 ;  /* 0x0000000b0a007302 */ /* 0x000e620000000000 */
[----:B0-----:R-:W-:-:S04]  /*0770*/  FFMA R3, R2, -R11, 1 ;  /* 0x3f80000002037423 */ /* 0x001fc8000000080b */
[----:B------:R-:W-:-:S04]  /*0780*/  FFMA R2, R2, R3, R2 ;  /* 0x0000000302027223 */ /* 0x000fc80000000002 */
[----:B------:R-:W-:-:S04]  /*0790*/  FFMA R3, R2, R10, RZ ;  /* 0x0000000a02037223 */ /* 0x000fc800000000ff */
[----:B------:R-:W-:-:S04]  /*07a0*/  FFMA R12, R3, -R11, R10 ;  /* 0x8000000b030c7223 */ /* 0x000fc8000000000a */
[----:B------:R-:W-:Y:S01]  /*07b0*/  FFMA R3, R2, R12, R3 ;  /* 0x0000000c02037223 */ /* 0x000fe20000000003 */
[----:B-1----:R-:W-:Y:S06]  /*07c0*/  @!P0 BRA `(.L_x_14) ;  /* 0x0000000000148947 */ /* 0x002fec0003800000 */
[----:B------:R-:W-:Y:S01]  /*07d0*/  IMAD.MOV.U32 R2, RZ, RZ, R10 ;  /* 0x000000ffff027224 */ /* 0x000fe200078e000a */
[----:B------:R-:W-:Y:S01]  /*07e0*/  MOV R12, 0x810 ;  /* 0x00000810000c7802 */ /* 0x000fe20000000f00 */
[----:B------:R-:W-:-:S07]  /*07f0*/  IMAD.MOV.U32 R3, RZ, RZ, R11 ;  /* 0x000000ffff037224 */ /* 0x000fce00078e000b */
[----:B------:R-:W-:Y:S05]  /*0800*/  CALL.REL.NOINC `($__internal_1_$__cuda_sm3x_div_rn_noftz_f32_slowpath) ;  /* 0x0000000000e07944 */ /* 0x000fea0003c00000 */
[----:B------:R-:W-:-:S07]  /*0810*/  MOV R3, R2 ;  /* 0x0000000200037202 */ /* 0x000fce0000000f00 */
.L_x_14:
[----:B------:R-:W-:Y:S05]  /*0820*/  BSYNC.RECONVERGENT B1 ;  /* 0x0000000000017941 */ /* 0x000fea0003800200 */
.L_x_13:
[----:B------:R-:W0:Y:S01]  /*0830*/  MUFU.RCP R5, R0 ;  /* 0x0000000000057308 */ /* 0x000e220000001000 */
[----:B------:R-:W-:Y:S07]  /*0840*/  BSSY.RECONVERGENT B1, `(.L_x_15) ;  /* 0x000000d000017945 */ /* 0x000fee0003800200 */
[----:B------:R-:W1:Y:S01]  /*0850*/  FCHK P0, R3, R0 ;  /* 0x0000000003007302 */ /* 0x000e620000000000 */
[----:B0-----:R-:W-:-:S04]  /*0860*/  FFMA R2, -R0, R5, 1 ;  /* 0x3f80000000027423 */ /* 0x001fc80000000105 */
[----:B------:R-:W-:-:S04]  /*0870*/  FFMA R2, R5, R2, R5 ;  /* 0x0000000205027223 */ /* 0x000fc80000000005 */
[----:B------:R-:W-:-:S04]  /*0880*/  FFMA R5, R2, R3, RZ ;  /* 0x0000000302057223 */ /* 0x000fc800000000ff */
[----:B------:R-:W-:-:S04]  /*0890*/  FFMA R10, -R0, R5, R3 ;  /* 0x00000005000a7223 */ /* 0x000fc80000000103 */
[----:B------:R-:W-:Y:S01]  /*08a0*/  FFMA R5, R2, R10, R5 ;  /* 0x0000000a02057223 */ /* 0x000fe20000000005 */
[----:B-1----:R-:W-:Y:S06]  /*08b0*/  @!P0 BRA `(.L_x_16) ;  /* 0x0000000000148947 */ /* 0x002fec0003800000 */
[----:B------:R-:W-:Y:S01]  /*08c0*/  IMAD.MOV.U32 R2, RZ, RZ, R3 ;  /* 0x000000ffff027224 */ /* 0x000fe200078e0003 */
[----:B------:R-:W-:Y:S01]  /*08d0*/  MOV R12, 0x900 ;  /* 0x00000900000c7802 */ /* 0x000fe20000000f00 */
[----:B------:R-:W-:-:S07]  /*08e0*/  IMAD.MOV.U32 R3, RZ, RZ, R0 ;  /* 0x000000ffff037224 */ /* 0x000fce00078e0000 */
[----:B------:R-:W-:Y:S05]  /*08f0*/  CALL.REL.NOINC `($__internal_1_$__cuda_sm3x_div_rn_noftz_f32_slowpath) ;  /* 0x0000000000a47944 */ /* 0x000fea0003c00000 */
[----:B------:R-:W-:-:S07]  /*0900*/  MOV R5, R2 ;  /* 0x0000000200057202 */ /* 0x000fce0000000f00 */
.L_x_16:
[----:B------:R-:W-:Y:S05]  /*0910*/  BSYNC.RECONVERGENT B1 ;  /* 0x0000000000017941 */ /* 0x000fea0003800200 */
.L_x_15:
[----:B------:R-:W0:Y:S02]  /*0920*/  LDC R0, c[0x0][0x39c] ;  /* 0x0000e700ff007b82 */ /* 0x000e240000000800 */
[----:B0-----:R-:W-:-:S04]  /*0930*/  FSETP.GEU.AND P0, PT, R4, R0, PT ;  /* 0x000000000400720b */ /* 0x001fc80003f0e000 */
[----:B------:R-:W-:-:S04]  /*0940*/  FSETP.GT.AND P0, PT, R0, 0.5, !P0 ;  /* 0x3f0000000000780b */ /* 0x000fc80004704000 */
[----:B------:R-:W-:-:S13]  /*0950*/  FSETP.GT.AND P0, PT, R7, RZ, P0 ;  /* 0x000000ff0700720b */ /* 0x000fda0000704000 */
[----:B------:R-:W-:-:S05]  /*0960*/  @!P0 FADD R5, R4, R5 ;  /* 0x0000000504058221 */ /* 0x000fca0000000000 */
[----:B------:R-:W-:-:S04]  /*0970*/  @!P0 FSETP.GT.AND P1, PT, R5, R0, PT ;  /* 0x000000000500820b */ /* 0x000fc80003f24000 */
[----:B------:R-:W-:-:S04]  /*0980*/  @!P0 FSETP.LT.AND P1, PT, R0, -0.5, P1 ;  /* 0xbf0000000000880b */ /* 0x000fc80000f21000 */
[----:B------:R-:W-:-:S04]  /*0990*/  @!P0 FSETP.LT.AND P1, PT, R7, RZ, P1 ;  /* 0x000000ff0700820b */ /* 0x000fc80000f21000 */
[----:B------:R-:W-:-:S04]  /*09a0*/  @!P0 SEL R0, RZ, 0x1, !P1 ;  /* 0x00000001ff008807 */ /* 0x000fc80004800000 */
[----:B------:R-:W-:-:S07]  /*09b0*/  @!P0 PRMT R9, R0, 0x7610, R9 ;  /* 0x0000761000098816 */ /* 0x000fce0000000009 */
.L_x_8:
[----:B------:R-:W-:Y:S05]  /*09c0*/  BSYNC.RECONVERGENT B0 ;  /* 0x0000000000007941 */ /* 0x000fea0003800200 */
.L_x_7:
[----:B------:R-:W0:Y:S02]  /*09d0*/  LDCU.64 UR6, c[0x0][0x3a8] ;  /* 0x00007500ff0677ac */ /* 0x000e240008000a00 */
[----:B0-----:R-:W-:-:S04]  /*09e0*/  IADD3 R6, P0, PT, R6, UR6, RZ ;  /* 0x0000000606067c10 */ /* 0x001fc8000ff1e0ff */
[----:B------:R-:W-:-:S05]  /*09f0*/  IADD3.X R7, PT, PT, R8, UR7, RZ, P0, !PT ;  /* 0x0000000708077c10 */ /* 0x000fca00087fe4ff */
[----:B------:R-:W-:Y:S01]  /*0a00*/  STG.E.U8 desc[UR4][R6.64], R9 ;  /* 0x0000000906007986 */ /* 0x000fe2000c101104 */
[----:B------:R-:W-:Y:S05]  /*0a10*/  EXIT ;  /* 0x000000000000794d */ /* 0x000fea0003800000 */
        .weak           $__internal_0_$__cuda_sm20_sqrt_rn_f32_slowpath
        .type           $__internal_0_$__cuda_sm20_sqrt_rn_f32_slowpath,@function
        .size           $__internal_0_$__cuda_sm20_sqrt_rn_f32_slowpath,($__internal_1_$__cuda_sm3x_div_rn_noftz_f32_slowpath - $__internal_0_$__cuda_sm20_sqrt_rn_f32_slowpath)
$__internal_0_$__cuda_sm20_sqrt_rn_f32_slowpath:
[----:B------:R-:W-:-:S13]  /*0a20*/  LOP3.LUT P0, RZ, R0, 0x7fffffff, RZ, 0xc0, !PT ;  /* 0x7fffffff00ff7812 */ /* 0x000fda000780c0ff */
[----:B------:R-:W-:Y:S01]  /*0a30*/  @!P0 IMAD.MOV.U32 R2, RZ, RZ, R0 ;  /* 0x000000ffff028224 */ /* 0x000fe200078e0000 */
[----:B------:R-:W-:Y:S06]  /*0a40*/  @!P0 BRA `(.L_x_17) ;  /* 0x0000000000408947 */ /* 0x000fec0003800000 */
[----:B------:R-:W-:-:S13]  /*0a50*/  FSETP.GEU.FTZ.AND P0, PT, R0, RZ, PT ;  /* 0x000000ff0000720b */ /* 0x000fda0003f1e000 */
[----:B------:R-:W-:Y:S01]  /*0a60*/  @!P0 IMAD.MOV.U32 R2, RZ, RZ, 0x7fffffff ;  /* 0x7fffffffff028424 */ /* 0x000fe200078e00ff */
[----:B------:R-:W-:Y:S06]  /*0a70*/  @!P0 BRA `(.L_x_17) ;  /* 0x0000000000348947 */ /* 0x000fec0003800000 */
[----:B------:R-:W-:-:S13]  /*0a80*/  FSETP.GTU.FTZ.AND P0, PT, |R0|, +INF , PT ;  /* 0x7f8000000000780b */ /* 0x000fda0003f1c200 */
[----:B------:R-:W-:Y:S01]  /*0a90*/  @P0 FADD.FTZ R2, R0, 1 ;  /* 0x3f80000000020421 */ /* 0x000fe20000010000 */
[----:B------:R-:W-:Y:S06]  /*0aa0*/  @P0 BRA `(.L_x_17) ;  /* 0x0000000000280947 */ /* 0x000fec0003800000 */
[----:B------:R-:W-:-:S13]  /*0ab0*/  FSETP.NEU.FTZ.AND P0, PT, |R0|, +INF , PT ;  /* 0x7f8000000000780b */ /* 0x000fda0003f1d200 */
[----:B------:R-:W-:-:S04]  /*0ac0*/  @P0 FFMA R3, R0, 1.84467440737095516160e+19, RZ ;  /* 0x5f80000000030823 */ /* 0x000fc800000000ff */
[----:B------:R-:W0:Y:S02]  /*0ad0*/  @P0 MUFU.RSQ R2, R3 ;  /* 0x0000000300020308 */ /* 0x000e240000001400 */
[----:B0-----:R-:W-:Y:S01]  /*0ae0*/  @P0 FMUL.FTZ R12, R3, R2 ;  /* 0x00000002030c0220 */ /* 0x001fe20000410000 */
[----:B------:R-:W-:Y:S01]  /*0af0*/  @P0 FMUL.FTZ R13, R2, 0.5 ;  /* 0x3f000000020d0820 */ /* 0x000fe20000410000 */
[----:B------:R-:W-:Y:S02]  /*0b00*/  @!P0 MOV R2, R0 ;  /* 0x0000000000028202 */ /* 0x000fe40000000f00 */
[----:B------:R-:W-:-:S04]  /*0b10*/  @P0 FADD.FTZ R11, -R12, -RZ ;  /* 0x800000ff0c0b0221 */ /* 0x000fc80000010100 */
[----:B------:R-:W-:-:S04]  /*0b20*/  @P0 FFMA R11, R12, R11, R3 ;  /* 0x0000000b0c0b0223 */ /* 0x000fc80000000003 */
[----:B------:R-:W-:-:S04]  /*0b30*/  @P0 FFMA R11, R11, R13, R12 ;  /* 0x0000000d0b0b0223 */ /* 0x000fc8000000000c */
[----:B------:R-:W-:-:S07]  /*0b40*/  @P0 FMUL.FTZ R2, R11, 2.3283064365386962891e-10 ;  /* 0x2f8000000b020820 */ /* 0x000fce0000410000 */
.L_x_17:
[----:B------:R-:W-:Y:S02]  /*0b50*/  HFMA2 R3, -RZ, RZ, 0, 0 ;  /* 0x00000000ff037431 */ /* 0x000fe400000001ff */
[----:B------:R-:W-:Y:S02]  /*0b60*/  IMAD.MOV.U32 R11, RZ, RZ, R2 ;  /* 0x000000ffff0b7224 */ /* 0x000fe400078e0002 */
[----:B------:R-:W-:-:S04]  /*0b70*/  IMAD.MOV.U32 R2, RZ, RZ, R14 ;  /* 0x000000ffff027224 */ /* 0x000fc800078e000e */
[----:B------:R-:W-:Y:S05]  /*0b80*/  RET.REL.NODEC R2 `(_Z9certify_ufPfS_fffPbPaS1_S1_S_S_) ;  /* 0xfffffff4021c7950 */ /* 0x000fea0003c3ffff */
        .weak           $__internal_1_$__cuda_sm3x_div_rn_noftz_f32_slowpath
        .type           $__internal_1_$__cuda_sm3x_div_rn_noftz_f32_slowpath,@function
        .size           $__internal_1_$__cuda_sm3x_div_rn_noftz_f32_slowpath,(.L_x_31 - $__internal_1_$__cuda_sm3x_div_rn_noftz_f32_slowpath)
$__internal_1_$__cuda_sm3x_div_rn_noftz_f32_slowpath:
[----:B------:R-:W-:Y:S01]  /*0b90*/  SHF.R.U32.HI R13, RZ, 0x17, R3 ;  /* 0x00000017ff0d7819 */ /* 0x000fe20000011603 */
[----:B------:R-:W-:Y:S01]  /*0ba0*/  BSSY.RECONVERGENT B2, `(.L_x_18) ;  /* 0x0000062000027945 */ /* 0x000fe20003800200 */
[----:B------:R-:W-:Y:S02]  /*0bb0*/  SHF.R.U32.HI R14, RZ, 0x17, R2 ;  /* 0x00000017ff0e7819 */ /* 0x000fe40000011602 */
[----:B------:R-:W-:Y:S02]  /*0bc0*/  LOP3.LUT R13, R13, 0xff, RZ, 0xc0, !PT ;  /* 0x000000ff0d0d7812 */ /* 0x000fe400078ec0ff */
[----:B------:R-:W-:-:S03]  /*0bd0*/  LOP3.LUT R15, R14, 0xff, RZ, 0xc0, !PT ;  /* 0x000000ff0e0f7812 */ /* 0x000fc600078ec0ff */
[----:B------:R-:W-:Y:S02]  /*0be0*/  VIADD R17, R13, 0xffffffff ;  /* 0xffffffff0d117836 */ /* 0x000fe40000000000 */
[----:B------:R-:W-:-:S03]  /*0bf0*/  VIADD R16, R15, 0xffffffff ;  /* 0xffffffff0f107836 */ /* 0x000fc60000000000 */
[----:B------:R-:W-:-:S04]  /*0c00*/  ISETP.GT.U32.AND P0, PT, R17, 0xfd, PT ;  /* 0x000000fd1100780c */ /* 0x000fc80003f04070 */
[----:B------:R-:W-:-:S13]  /*0c10*/  ISETP.GT.U32.OR P0, PT, R16, 0xfd, P0 ;  /* 0x000000fd1000780c */ /* 0x000fda0000704470 */
[----:B------:R-:W-:Y:S01]  /*0c20*/  @!P0 MOV R14, RZ ;  /* 0x000000ff000e8202 */ /* 0x000fe20000000f00 */
[----:B------:R-:W-:Y:S06]  /*0c30*/  @!P0 BRA `(.L_x_19) ;  /* 0x00000000005c8947 */ /* 0x000fec0003800000 */
[----:B------:R-:W-:Y:S02]  /*0c40*/  FSETP.GTU.FTZ.AND P0, PT, |R2|, +INF , PT ;  /* 0x7f8000000200780b */ /* 0x000fe40003f1c200 */
[----:B------:R-:W-:-:S04]  /*0c50*/  FSETP.GTU.FTZ.AND P1, PT, |R3|, +INF , PT ;  /* 0x7f8000000300780b */ /* 0x000fc80003f3c200 */
[----:B------:R-:W-:-:S13]  /*0c60*/  PLOP3.LUT P0, PT, P0, P1, PT, 0xf8, 0x8f ;  /* 0x00000000008f781c */ /* 0x000fda0000703f70 */
[----:B------:R-:W-:Y:S05]  /*0c70*/  @P0 BRA `(.L_x_20) ;  /* 0x00000004004c0947 */ /* 0x000fea0003800000 */
[----:B------:R-:W-:-:S13]  /*0c80*/  LOP3.LUT P0, RZ, R3, 0x7fffffff, R2, 0xc8, !PT ;  /* 0x7fffffff03ff7812 */ /* 0x000fda000780c802 */
[----:B------:R-:W-:Y:S05]  /*0c90*/  @!P0 BRA `(.L_x_21) ;  /* 0x00000004003c8947 */ /* 0x000fea0003800000 */
[C---:B------:R-:W-:Y:S02]  /*0ca0*/  FSETP.NEU.FTZ.AND P3, PT, |R2|.reuse, +INF , PT ;  /* 0x7f8000000200780b */ /* 0x040fe40003f7d200 */
[----:B------:R-:W-:Y:S02]  /*0cb0*/  FSETP.NEU.FTZ.AND P1, PT, |R3|, +INF , PT ;  /* 0x7f8000000300780b */ /* 0x000fe40003f3d200 */
[----:B------:R-:W-:-:S11]  /*0cc0*/  FSETP.NEU.FTZ.AND P0, PT, |R2|, +INF , PT ;  /* 0x7f8000000200780b */ /* 0x000fd60003f1d200 */
[----:B------:R-:W-:Y:S05]  /*0cd0*/  @!P1 BRA !P3, `(.L_x_21) ;  /* 0x00000004002c9947 */ /* 0x000fea0005800000 */
[----:B------:R-:W-:-:S04]  /*0ce0*/  LOP3.LUT P3, RZ, R2, 0x7fffffff, RZ, 0xc0, !PT ;  /* 0x7fffffff02ff7812 */ /* 0x000fc8000786c0ff */
[----:B------:R-:W-:-:S13]  /*0cf0*/  PLOP3.LUT P1, PT, P1, P3, PT, 0x2f, 0xf2 ;  /* 0x0000000000f2781c */ /* 0x000fda0000f26577 */
[----:B------:R-:W-:Y:S05]  /*0d00*/  @P1 BRA `(.L_x_22) ;  /* 0x0000000400181947 */ /* 0x000fea0003800000 */
[----:B------:R-:W-:-:S04]  /*0d10*/  LOP3.LUT P1, RZ, R3, 0x7fffffff, RZ, 0xc0, !PT ;  /* 0x7fffffff03ff7812 */ /* 0x000fc8000782c0ff */
[----:B------:R-:W-:-:S13]  /*0d20*/  PLOP3.LUT P0, PT, P0, P1, PT, 0x2f, 0xf2 ;  /* 0x0000000000f2781c */ /* 0x000fda0000702577 */
[----:B------:R-:W-:Y:S05]  /*0d30*/  @P0 BRA `(.L_x_23) ;  /* 0x0000000400000947 */ /* 0x000fea0003800000 */
[----:B------:R-:W-:Y:S02]  /*0d40*/  ISETP.GE.AND P0, PT, R16, RZ, PT ;  /* 0x000000ff1000720c */ /* 0x000fe40003f06270 */
[----:B------:R-:W-:-:S11]  /*0d50*/  ISETP.GE.AND P1, PT, R17, RZ, PT ;  /* 0x000000ff1100720c */ /* 0x000fd60003f26270 */
[----:B------:R-:W-:Y:S02]  /*0d60*/  @P0 IMAD.MOV.U32 R14, RZ, RZ, RZ ;  /* 0x000000ffff0e0224 */ /* 0x000fe400078e00ff */
[----:B------:R-:W-:Y:S01]  /*0d70*/  @!P0 FFMA R2, R2, 1.84467440737095516160e+19, RZ ;  /* 0x5f80000002028823 */ /* 0x000fe200000000ff */
[----:B------:R-:W-:Y:S02]  /*0d80*/  @!P0 IMAD.MOV.U32 R14, RZ, RZ, -0x40 ;  /* 0xffffffc0ff0e8424 */ /* 0x000fe400078e00ff */
[----:B------:R-:W-:-:S03]  /*0d90*/  @!P1 FFMA R3, R3, 1.84467440737095516160e+19, RZ ;  /* 0x5f80000003039823 */ /* 0x000fc600000000ff */
[----:B------:R-:W-:-:S07]  /*0da0*/  @!P1 IADD3 R14, PT, PT, R14, 0x40, RZ ;  /* 0x000000400e0e9810 */ /* 0x000fce0007ffe0ff */
.L_x_19:
[----:B------:R-:W-:Y:S01]  /*0db0*/  LEA R16, R13, 0xc0800000, 0x17 ;  /* 0xc08000000d107811 */ /* 0x000fe200078eb8ff */
[----:B------:R-:W-:Y:S01]  /*0dc0*/  VIADD R15, R15, 0xffffff81 ;  /* 0xffffff810f0f7836 */ /* 0x000fe20000000000 */
[----:B------:R-:W-:Y:S03]  /*0dd0*/  BSSY.RECONVERGENT B3, `(.L_x_24) ;  /* 0x0000035000037945 */ /* 0x000fe60003800200 */
[----:B------:R-:W-:Y:S02]  /*0de0*/  IMAD.IADD R17, R3, 0x1, -R16 ;  /* 0x0000000103117824 */ /* 0x000fe400078e0a10 */
[C---:B------:R-:W-:Y:S01]  /*0df0*/  IMAD R2, R15.reuse, -0x800000, R2 ;  /* 0xff8000000f027824 */ /* 0x040fe200078e0202 */
[----:B------:R-:W-:Y:S01]  /*0e00*/  IADD3 R15, PT, PT, R15, 0x7f, -R13 ;  /* 0x0000007f0f0f7810 */ /* 0x000fe20007ffe80d */
[----:B------:R-:W0:Y:S01]  /*0e10*/  MUFU.RCP R3, R17 ;  /* 0x0000001100037308 */ /* 0x000e220000001000 */
[----:B------:R-:W-:-:S02]  /*0e20*/  FADD.FTZ R19, -R17, -RZ ;  /* 0x800000ff11137221 */ /* 0x000fc40000010100 */
[----:B------:R-:W-:Y:S02]  /*0e30*/  IADD3 R15, PT, PT, R15, R14, RZ ;  /* 0x0000000e0f0f7210 */ /* 0x000fe40007ffe0ff */
[----:B0-----:R-:W-:-:S04]  /*0e40*/  FFMA R16, R3, R19, 1 ;  /* 0x3f80000003107423 */ /* 0x001fc80000000013 */
[----:B------:R-:W-:-:S04]  /*0e50*/  FFMA R3, R3, R16, R3 ;  /* 0x0000001003037223 */ /* 0x000fc80000000003 */
[----:B------:R-:W-:-:S04]  /*0e60*/  FFMA R16, R2, R3, RZ ;  /* 0x0000000302107223 */ /* 0x000fc800000000ff */
[----:B------:R-:W-:-:S04]  /*0e70*/  FFMA R18, R19, R16, R2 ;  /* 0x0000001013127223 */ /* 0x000fc80000000002 */
[----:B------:R-:W-:-:S04]  /*0e80*/  FFMA R16, R3, R18, R16 ;  /* 0x0000001203107223 */ /* 0x000fc80000000010 */
[----:B------:R-:W-:-:S04]  /*0e90*/  FFMA R19, R19, R16, R2 ;  /* 0x0000001013137223 */ /* 0x000fc80000000002 */
[----:B------:R-:W-:-:S05]  /*0ea0*/  FFMA R2, R3, R19, R16 ;  /* 0x0000001303027223 */ /* 0x000fca0000000010 */
[----:B------:R-:W-:-:S04]  /*0eb0*/  SHF.R.U32.HI R13, RZ, 0x17, R2 ;  /* 0x00000017ff0d7819 */ /* 0x000fc80000011602 */
[----:B------:R-:W-:-:S05]  /*0ec0*/  LOP3.LUT R13, R13, 0xff, RZ, 0xc0, !PT ;  /* 0x000000ff0d0d7812 */ /* 0x000fca00078ec0ff */
[----:B------:R-:W-:-:S04]  /*0ed0*/  IMAD.IADD R17, R13, 0x1, R15 ;  /* 0x000000010d117824 */ /* 0x000fc800078e020f */
[----:B------:R-:W-:-:S05]  /*0ee0*/  VIADD R13, R17, 0xffffffff ;  /* 0xffffffff110d7836 */ /* 0x000fca0000000000 */
[----:B------:R-:W-:-:S13]  /*0ef0*/  ISETP.GE.U32.AND P0, PT, R13, 0xfe, PT ;  /* 0x000000fe0d00780c */ /* 0x000fda0003f06070 */
[----:B------:R-:W-:Y:S05]  /*0f00*/  @!P0 BRA `(.L_x_25) ;  /* 0x0000000000808947 */ /* 0x000fea0003800000 */
[----:B------:R-:W-:-:S13]  /*0f10*/  ISETP.GT.AND P0, PT, R17, 0xfe, PT ;  /* 0x000000fe1100780c */ /* 0x000fda0003f04270 */
[----:B------:R-:W-:Y:S05]  /*0f20*/  @P0 BRA `(.L_x_26) ;  /* 0x00000000006c0947 */ /* 0x000fea0003800000 */
[----:B------:R-:W-:-:S13]  /*0f30*/  ISETP.GE.AND P0, PT, R17, 0x1, PT ;  /* 0x000000011100780c */ /* 0x000fda0003f06270 */
[----:B------:R-:W-:Y:S05]  /*0f40*/  @P0 BRA `(.L_x_27) ;  /* 0x0000000000740947 */ /* 0x000fea0003800000 */
[----:B------:R-:W-:Y:S02]  /*0f50*/  ISETP.GE.AND P0, PT, R17, -0x18, PT ;  /* 0xffffffe81100780c */ /* 0x000fe40003f06270 */
[----:B------:R-:W-:-:S11]  /*0f60*/  LOP3.LUT R2, R2, 0x80000000, RZ, 0xc0, !PT ;  /* 0x8000000002027812 */ /* 0x000fd600078ec0ff */
[----:B------:R-:W-:Y:S05]  /*0f70*/  @!P0 BRA `(.L_x_27) ;  /* 0x0000000000688947 */ /* 0x000fea0003800000 */
[-CC-:B------:R-:W-:Y:S01]  /*0f80*/  FFMA.RZ R13, R3, R19.reuse, R16.reuse ;  /* 0x00000013030d7223 */ /* 0x180fe2000000c010 */
[----:B------:R-:W-:Y:S01]  /*0f90*/  IMAD.MOV R15, RZ, RZ, -R17 ;  /* 0x000000ffff0f7224 */ /* 0x000fe200078e0a11 */
[C---:B------:R-:W-:Y:S02]  /*0fa0*/  ISETP.NE.AND P3, PT, R17.reuse, RZ, PT ;  /* 0x000000ff1100720c */ /* 0x040fe40003f65270 */
[----:B------:R-:W-:Y:S02]  /*0fb0*/  ISETP.NE.AND P1, PT, R17, RZ, PT ;  /* 0x000000ff1100720c */ /* 0x000fe40003f25270 */
[----:B------:R-:W-:Y:S01]  /*0fc0*/  LOP3.LUT R14, R13, 0x7fffff, RZ, 0xc0, !PT ;  /* 0x007fffff0d0e7812 */ /* 0x000fe200078ec0ff */
[CCC-:B------:R-:W-:Y:S01]  /*0fd0*/  FFMA.RP R13, R3.reuse, R19.reuse, R16.reuse ;  /* 0x00000013030d7223 */ /* 0x1c0fe20000008010 */
[----:B------:R-:W-:Y:S01]  /*0fe0*/  FFMA.RM R16, R3, R19, R16 ;  /* 0x0000001303107223 */ /* 0x000fe20000004010 */
[----:B------:R-:W-:Y:S02]  /*0ff0*/  IADD3 R3, PT, PT, R17, 0x20, RZ ;  /* 0x0000002011037810 */ /* 0x000fe40007ffe0ff */
[----:B------:R-:W-:-:S02]  /*1000*/  LOP3.LUT R14, R14, 0x800000, RZ, 0xfc, !PT ;  /* 0x008000000e0e7812 */ /* 0x000fc400078efcff */
[----:B------:R-:W-:Y:S02]  /*1010*/  FSETP.NEU.FTZ.AND P0, PT, R13, R16, PT ;  /* 0x000000100d00720b */ /* 0x000fe40003f1d000 */
[----:B------:R-:W-:Y:S02]  /*1020*/  SHF.L.U32 R3, R14, R3, RZ ;  /* 0x000000030e037219 */ /* 0x000fe400000006ff */
[----:B------:R-:W-:Y:S02]  /*1030*/  SEL R13, R15, RZ, P3 ;  /* 0x000000ff0f0d7207 */ /* 0x000fe40001800000 */
[----:B------:R-:W-:Y:S02]  /*1040*/  ISETP.NE.AND P1, PT, R3, RZ, P1 ;  /* 0x000000ff0300720c */ /* 0x000fe40000f25270 */
[----:B------:R-:W-:Y:S02]  /*1050*/  SHF.R.U32.HI R13, RZ, R13, R14 ;  /* 0x0000000dff0d7219 */ /* 0x000fe4000001160e */
[----:B------:R-:W-:-:S02]  /*1060*/  PLOP3.LUT P0, PT, P0, P1, PT, 0xf8, 0x8f ;  /* 0x00000000008f781c */ /* 0x000fc40000703f70 */
[----:B------:R-:W-:Y:S02]  /*1070*/  SHF.R.U32.HI R14, RZ, 0x1, R13 ;  /* 0x00000001ff0e7819 */ /* 0x000fe4000001160d */
[----:B------:R-:W-:-:S04]  /*1080*/  SEL R3, RZ, 0x1, !P0 ;  /* 0x00000001ff037807 */ /* 0x000fc80004000000 */
[----:B------:R-:W-:-:S04]  /*1090*/  LOP3.LUT R16, R3, 0x1, R14, 0xf8, !PT ;  /* 0x0000000103107812 */ /* 0x000fc800078ef80e */
[----:B------:R-:W-:-:S04]  /*10a0*/  LOP3.LUT R13, R16, R13, RZ, 0xc0, !PT ;  /* 0x0000000d100d7212 */ /* 0x000fc800078ec0ff */
[----:B------:R-:W-:-:S04]  /*10b0*/  IADD3 R13, PT, PT, R14, R13, RZ ;  /* 0x0000000d0e0d7210 */ /* 0x000fc80007ffe0ff */
[----:B------:R-:W-:Y:S01]  /*10c0*/  LOP3.LUT R2, R13, R2, RZ, 0xfc, !PT ;  /* 0x000000020d027212 */ /* 0x000fe200078efcff */
[----:B------:R-:W-:Y:S06]  /*10d0*/  BRA `(.L_x_27) ;  /* 0x0000000000107947 */ /* 0x000fec0003800000 */
.L_x_26:
[----:B------:R-:W-:-:S04]  /*10e0*/  LOP3.LUT R2, R2, 0x80000000, RZ, 0xc0, !PT ;  /* 0x8000000002027812 */ /* 0x000fc800078ec0ff */
[----:B------:R-:W-:Y:S01]  /*10f0*/  LOP3.LUT R2, R2, 0x7f800000, RZ, 0xfc, !PT ;  /* 0x7f80000002027812 */ /* 0x000fe200078efcff */
[----:B------:R-:W-:Y:S06]  /*1100*/  BRA `(.L_x_27) ;  /* 0x0000000000047947 */ /* 0x000fec0003800000 */
.L_x_25:
[----:B------:R-:W-:-:S07]  /*1110*/  IMAD R2, R15, 0x800000, R2 ;  /* 0x008000000f027824 */ /* 0x000fce00078e0202 */
.L_x_27:
[----:B------:R-:W-:Y:S05]  /*1120*/  BSYNC.RECONVERGENT B3 ;  /* 0x0000000000037941 */ /* 0x000fea0003800200 */
.L_x_24:
[----:B------:R-:W-:Y:S05]  /*1130*/  BRA `(.L_x_28) ;  /* 0x0000000000207947 */ /* 0x000fea0003800000 */
.L_x_23:
[----:B------:R-:W-:-:S04]  /*1140*/  LOP3.LUT R2, R3, 0x80000000, R2, 0x48, !PT ;  /* 0x8000000003027812 */ /* 0x000fc800078e4802 */
[----:B------:R-:W-:Y:S01]  /*1150*/  LOP3.LUT R2, R2, 0x7f800000, RZ, 0xfc, !PT ;  /* 0x7f80000002027812 */ /* 0x000fe200078efcff */
[----:B------:R-:W-:Y:S06]  /*1160*/  BRA `(.L_x_28) ;  /* 0x0000000000147947 */ /* 0x000fec0003800000 */
.L_x_22:
[----:B------:R-:W-:Y:S01]  /*1170*/  LOP3.LUT R2, R3, 0x80000000, R2, 0x48, !PT ;  /* 0x8000000003027812 */ /* 0x000fe200078e4802 */
[----:B------:R-:W-:Y:S06]  /*1180*/  BRA `(.L_x_28) ;  /* 0x00000000000c7947 */ /* 0x000fec0003800000 */
.L_x_21:
[----:B------:R-:W0:Y:S01]  /*1190*/  MUFU.RSQ R2, -QNAN ;  /* 0xffc0000000027908 */ /* 0x000e220000001400 */
[----:B------:R-:W-:Y:S05]  /*11a0*/  BRA `(.L_x_28) ;  /* 0x0000000000047947 */ /* 0x000fea0003800000 */
.L_x_20:
[----:B------:R-:W-:-:S07]  /*11b0*/  FADD.FTZ R2, R2, R3 ;  /* 0x0000000302027221 */ /* 0x000fce0000010000 */
.L_x_28:
[----:B------:R-:W-:Y:S05]  /*11c0*/  BSYNC.RECONVERGENT B2 ;  /* 0x0000000000027941 */ /* 0x000fea0003800200 */
.L_x_18:
[----:B------:R-:W-:-:S04]  /*11d0*/  HFMA2 R13, -RZ, RZ, 0, 0 ;  /* 0x00000000ff0d7431 */ /* 0x000fc800000001ff */
[----:B0-----:R-:W-:Y:S05]  /*11e0*/  RET.REL.NODEC R12 `(_Z9certify_ufPfS_fffPbPaS1_S1_S_S_) ;  /* 0xffffffec0c847950 */ /* 0x001fea0003c3ffff */
.L_x_29:
[----:B------:R-:W-:-:S00]  /*11f0*/  BRA `(.L_x_29) ;  /* 0xfffffffc00fc7947 */ /* 0x000fc0000383ffff */
[----:B------:R-:W-:-:S00]  /*1200*/  NOP ;  /* 0x0000000000007918 */ /* 0x000fc00000000000 */
[----:B------:R-:W-:-:S00]  /*1210*/  NOP ;  /* 0x0000000000007918 */ /* 0x000fc00000000000 */
[----:B------:R-:W-:-:S00]  /*1220*/  NOP ;  /* 0x0000000000007918 */ /* 0x000fc00000000000 */
[----:B------:R-:W-:-:S00]  /*1230*/  NOP ;  /* 0x0000000000007918 */ /* 0x000fc00000000000 */
[----:B------:R-:W-:-:S00]  /*1240*/  NOP ;  /* 0x0000000000007918 */ /* 0x000fc00000000000 */
[----:B------:R-:W-:-:S00]  /*1250*/  NOP ;  /* 0x0000000000007918 */ /* 0x000fc00000000000 */
[----:B------:R-:W-:-:S00]  /*1260*/  NOP ;  /* 0x0000000000007918 */ /* 0x000fc00000000000 */
[----:B------:R-:W-:-:S00]  /*1270*/  NOP ;  /* 0x0000000000007918 */ /* 0x000fc00000000000 */
.L_x_31:


//--------------------- .nv.shared.reserved.0     --------------------------
	.section	.nv.shared.reserved.0,"aw",@nobits
	.weak		__nv_reservedSMEM_offset_0_alias
	.size		__nv_reservedSMEM_offset_0_alias, 0, 64
	.other		__nv_reservedSMEM_offset_0_alias,@"STO_CUDA_RESERVED_SHARED STV_DEFAULT"
__nv_reservedSMEM_offset_0_alias:
	.zero		0
	.zero		64


//--------------------- .nv.constant0._Z9certify_ufPfS_fffPbPaS1_S1_S_S_ --------------------------
	.section	.nv.constant0._Z9certify_ufPfS_fffPbPaS1_S1_S_S_,"a",@progbits
	.sectionflags	@""
	.align	4
.nv.constant0._Z9certify_ufPfS_fffPbPaS1_S1_S_S_:
	.zero		984


//--------------------- SYMBOLS --------------------------

	.type		.nv.reservedSmem.offset0,@object
	.size		.nv.reservedSmem.offset0,0x4
